//
// Generated by NVIDIA NVVM Compiler
//
// Compiler Build ID: CL-36424714
// Cuda compilation tools, release 13.0, V13.0.88
// Based on NVVM 20.0.0
//

.version 9.0
.target sm_100
.address_size 64

	// .globl	_Z26nppiMulScale_8u_C1R_kernelPKhiS0_iPhiii

.visible .entry _Z26nppiMulScale_8u_C1R_kernelPKhiS0_iPhiii(
	.param .u64 .ptr .align 1 _Z26nppiMulScale_8u_C1R_kernelPKhiS0_iPhiii_param_0,
	.param .u32 _Z26nppiMulScale_8u_C1R_kernelPKhiS0_iPhiii_param_1,
	.param .u64 .ptr .align 1 _Z26nppiMulScale_8u_C1R_kernelPKhiS0_iPhiii_param_2,
	.param .u32 _Z26nppiMulScale_8u_C1R_kernelPKhiS0_iPhiii_param_3,
	.param .u64 .ptr .align 1 _Z26nppiMulScale_8u_C1R_kernelPKhiS0_iPhiii_param_4,
	.param .u32 _Z26nppiMulScale_8u_C1R_kernelPKhiS0_iPhiii_param_5,
	.param .u32 _Z26nppiMulScale_8u_C1R_kernelPKhiS0_iPhiii_param_6,
	.param .u32 _Z26nppiMulScale_8u_C1R_kernelPKhiS0_iPhiii_param_7
)
{
	.reg .pred 	%p<4>;
	.reg .b16 	%rs<6>;
	.reg .b32 	%r<19>;
	.reg .b64 	%rd<17>;

	ld.param.u64 	%rd1, [_Z26nppiMulScale_8u_C1R_kernelPKhiS0_iPhiii_param_0];
	ld.param.u32 	%r3, [_Z26nppiMulScale_8u_C1R_kernelPKhiS0_iPhiii_param_1];
	ld.param.u64 	%rd2, [_Z26nppiMulScale_8u_C1R_kernelPKhiS0_iPhiii_param_2];
	ld.param.u32 	%r4, [_Z26nppiMulScale_8u_C1R_kernelPKhiS0_iPhiii_param_3];
	ld.param.u64 	%rd3, [_Z26nppiMulScale_8u_C1R_kernelPKhiS0_iPhiii_param_4];
	ld.param.u32 	%r5, [_Z26nppiMulScale_8u_C1R_kernelPKhiS0_iPhiii_param_5];
	ld.param.u32 	%r6, [_Z26nppiMulScale_8u_C1R_kernelPKhiS0_iPhiii_param_6];
	ld.param.u32 	%r7, [_Z26nppiMulScale_8u_C1R_kernelPKhiS0_iPhiii_param_7];
	mov.u32 	%r9, %ctaid.x;
	mov.u32 	%r10, %ntid.x;
	mov.u32 	%r11, %tid.x;
	mad.lo.s32 	%r1, %r9, %r10, %r11;
	mov.u32 	%r12, %ctaid.y;
	mov.u32 	%r13, %ntid.y;
	mov.u32 	%r14, %tid.y;
	mad.lo.s32 	%r15, %r12, %r13, %r14;
	setp.ge.s32 	%p1, %r1, %r6;
	setp.ge.s32 	%p2, %r15, %r7;
	or.pred  	%p3, %p1, %p2;
	@%p3 bra 	$L__BB0_2;
	cvta.to.global.u64 	%rd4, %rd1;
	cvta.to.global.u64 	%rd5, %rd2;
	cvta.to.global.u64 	%rd6, %rd3;
	mul.lo.s32 	%r16, %r3, %r15;
	cvt.s64.s32 	%rd7, %r16;
	cvt.s64.s32 	%rd8, %r1;
	add.s64 	%rd9, %rd7, %rd8;
	add.s64 	%rd10, %rd4, %rd9;
	mul.lo.s32 	%r17, %r4, %r15;
	cvt.s64.s32 	%rd11, %r17;
	add.s64 	%rd12, %rd11, %rd8;
	add.s64 	%rd13, %rd5, %rd12;
	mul.lo.s32 	%r18, %r5, %r15;
	cvt.s64.s32 	%rd14, %r18;
	add.s64 	%rd15, %rd14, %rd8;
	add.s64 	%rd16, %rd6, %rd15;
	ld.global.u8 	%rs1, [%rd10];
	ld.global.u8 	%rs2, [%rd13];
	mul.lo.s16 	%rs3, %rs2, %rs1;
	mul.hi.u16 	%rs4, %rs3, -32639;
	shr.u16 	%rs5, %rs4, 7;
	st.global.u8 	[%rd16], %rs5;
$L__BB0_2:
	ret;

}
	// .globl	_Z27nppiMulScale_16u_C1R_kernelPKtiS0_iPtiii
.visible .entry _Z27nppiMulScale_16u_C1R_kernelPKtiS0_iPtiii(
	.param .u64 .ptr .align 1 _Z27nppiMulScale_16u_C1R_kernelPKtiS0_iPtiii_param_0,
	.param .u32 _Z27nppiMulScale_16u_C1R_kernelPKtiS0_iPtiii_param_1,
	.param .u64 .ptr .align 1 _Z27nppiMulScale_16u_C1R_kernelPKtiS0_iPtiii_param_2,
	.param .u32 _Z27nppiMulScale_16u_C1R_kernelPKtiS0_iPtiii_param_3,
	.param .u64 .ptr .align 1 _Z27nppiMulScale_16u_C1R_kernelPKtiS0_iPtiii_param_4,
	.param .u32 _Z27nppiMulScale_16u_C1R_kernelPKtiS0_iPtiii_param_5,
	.param .u32 _Z27nppiMulScale_16u_C1R_kernelPKtiS0_iPtiii_param_6,
	.param .u32 _Z27nppiMulScale_16u_C1R_kernelPKtiS0_iPtiii_param_7
)
{
	.reg .pred 	%p<4>;
	.reg .b16 	%rs<3>;
	.reg .b32 	%r<22>;
	.reg .b64 	%rd<17>;

	ld.param.u64 	%rd1, [_Z27nppiMulScale_16u_C1R_kernelPKtiS0_iPtiii_param_0];
	ld.param.u32 	%r3, [_Z27nppiMulScale_16u_C1R_kernelPKtiS0_iPtiii_param_1];
	ld.param.u64 	%rd2, [_Z27nppiMulScale_16u_C1R_kernelPKtiS0_iPtiii_param_2];
	ld.param.u32 	%r4, [_Z27nppiMulScale_16u_C1R_kernelPKtiS0_iPtiii_param_3];
	ld.param.u64 	%rd3, [_Z27nppiMulScale_16u_C1R_kernelPKtiS0_iPtiii_param_4];
	ld.param.u32 	%r5, [_Z27nppiMulScale_16u_C1R_kernelPKtiS0_iPtiii_param_5];
	ld.param.u32 	%r6, [_Z27nppiMulScale_16u_C1R_kernelPKtiS0_iPtiii_param_6];
	ld.param.u32 	%r7, [_Z27nppiMulScale_16u_C1R_kernelPKtiS0_iPtiii_param_7];
	mov.u32 	%r9, %ctaid.x;
	mov.u32 	%r10, %ntid.x;
	mov.u32 	%r11, %tid.x;
	mad.lo.s32 	%r1, %r9, %r10, %r11;
	mov.u32 	%r12, %ctaid.y;
	mov.u32 	%r13, %ntid.y;
	mov.u32 	%r14, %tid.y;
	mad.lo.s32 	%r15, %r12, %r13, %r14;
	setp.ge.s32 	%p1, %r1, %r6;
	setp.ge.s32 	%p2, %r15, %r7;
	or.pred  	%p3, %p1, %p2;
	@%p3 bra 	$L__BB1_2;
	cvta.to.global.u64 	%rd4, %rd1;
	cvta.to.global.u64 	%rd5, %rd2;
	cvta.to.global.u64 	%rd6, %rd3;
	mul.lo.s32 	%r16, %r3, %r15;
	cvt.s64.s32 	%rd7, %r16;
	add.s64 	%rd8, %rd4, %rd7;
	mul.wide.s32 	%rd9, %r1, 2;
	add.s64 	%rd10, %rd8, %rd9;
	mul.lo.s32 	%r17, %r4, %r15;
	cvt.s64.s32 	%rd11, %r17;
	add.s64 	%rd12, %rd5, %rd11;
	add.s64 	%rd13, %rd12, %rd9;
	mul.lo.s32 	%r18, %r5, %r15;
	cvt.s64.s32 	%rd14, %r18;
	add.s64 	%rd15, %rd6, %rd14;
	add.s64 	%rd16, %rd15, %rd9;
	ld.global.u16 	%rs1, [%rd10];
	ld.global.u16 	%rs2, [%rd13];
	mul.wide.u16 	%r19, %rs2, %rs1;
	mul.hi.u32 	%r20, %r19, -2147450879;
	shr.u32 	%r21, %r20, 15;
	st.global.u16 	[%rd16], %r21;
$L__BB1_2:
	ret;

}


// ===== COMPILED SASS (sm_100) =====

	.target	sm_100

	.elftype	@"ET_EXEC"


//--------------------- .note.nv.tkinfo           --------------------------
	.section	.note.nv.tkinfo,"",@"SHT_NOTE"
	.sectionflags	@"SHF_NOTE_NV_TKINFO"
	.tkinfo
        /*0018*/ 	.word	0x00000002
        /*0030*/ 	.string	""
        /*0030*/ 	.string	"ptxas"
        /*0030*/ 	.string	"Cuda compilation tools, release 13.0, V13.0.88"
        /*0030*/ 	.string	"Build cuda_13.0.r13.0/compiler.36424714_0"
        /*0030*/ 	.string	"-arch sm_100 -m 64 "



//--------------------- .note.nv.cuinfo           --------------------------
	.section	.note.nv.cuinfo,"",@"SHT_NOTE"
	.sectionflags	@"SHF_NOTE_NV_CUINFO"
        /*0018*/ 	.short	0x0002
        /*001a*/ 	.short	0x0064
        /*001c*/ 	.short	0x0082
	.zero		2


//--------------------- .nv.info                  --------------------------
	.section	.nv.info,"",@"SHT_CUDA_INFO"
	.align	4


	//----- nvinfo : EIATTR_REGCOUNT
	.align		4
        /*0000*/ 	.byte	0x04, 0x2f
        /*0002*/ 	.short	(.L_1 - .L_0)
	.align		4
.L_0:
        /*0004*/ 	.word	index@(_Z26nppiMulScale_8u_C1R_kernelPKhiS0_iPhiii)
        /*0008*/ 	.word	0x0000000c


	//----- nvinfo : EIATTR_FRAME_SIZE
	.align		4
.L_1:
        /*000c*/ 	.byte	0x04, 0x11
        /*000e*/ 	.short	(.L_3 - .L_2)
	.align		4
.L_2:
        /*0010*/ 	.word	index@(_Z26nppiMulScale_8u_C1R_kernelPKhiS0_iPhiii)
        /*0014*/ 	.word	0x00000000


	//----- nvinfo : EIATTR_REGCOUNT
	.align		4
.L_3:
        /*0018*/ 	.byte	0x04, 0x2f
        /*001a*/ 	.short	(.L_5 - .L_4)
	.align		4
.L_4:
        /*001c*/ 	.word	index@(_Z27nppiMulScale_16u_C1R_kernelPKtiS0_iPtiii)
        /*0020*/ 	.word	0x0000000c


	//----- nvinfo : EIATTR_FRAME_SIZE
	.align		4
.L_5:
        /*0024*/ 	.byte	0x04, 0x11
        /*0026*/ 	.short	(.L_7 - .L_6)
	.align		4
.L_6:
        /*0028*/ 	.word	index@(_Z27nppiMulScale_16u_C1R_kernelPKtiS0_iPtiii)
        /*002c*/ 	.word	0x00000000


	//----- nvinfo : EIATTR_MIN_STACK_SIZE
	.align		4
.L_7:
        /*0030*/ 	.byte	0x04, 0x12
        /*0032*/ 	.short	(.L_9 - .L_8)
	.align		4
.L_8:
        /*0034*/ 	.word	index@(_Z27nppiMulScale_16u_C1R_kernelPKtiS0_iPtiii)
        /*0038*/ 	.word	0x00000000


	//----- nvinfo : EIATTR_MIN_STACK_SIZE
	.align		4
.L_9:
        /*003c*/ 	.byte	0x04, 0x12
        /*003e*/ 	.short	(.L_11 - .L_10)
	.align		4
.L_10:
        /*0040*/ 	.word	index@(_Z26nppiMulScale_8u_C1R_kernelPKhiS0_iPhiii)
        /*0044*/ 	.word	0x00000000
.L_11:


//--------------------- .nv.compat                --------------------------
	.section	.nv.compat,"",@"SHT_CUDA_COMPAT_INFO"
	.align	4
        /*0000*/ 	.byte	0x02, 0x09, 0x00, 0x00, 0x02, 0x02, 0x01, 0x00, 0x02, 0x05, 0x05, 0x00, 0x03, 0x07, 0x01, 0x01
        /*0010*/ 	.byte	0x02, 0x03, 0x00, 0x00, 0x02, 0x06, 0x01, 0x00, 0x04, 0x0b, 0x08, 0x00, 0x09, 0x00, 0x00, 0x00
        /*0020*/ 	.byte	0x00, 0x00, 0x00, 0x00


//--------------------- .nv.info._Z27nppiMulScale_16u_C1R_kernelPKtiS0_iPtiii --------------------------
	.section	.nv.info._Z27nppiMulScale_16u_C1R_kernelPKtiS0_iPtiii,"",@"SHT_CUDA_INFO"
	.sectionflags	@""
	.align	4


	//----- nvinfo : EIATTR_CUDA_API_VERSION
	.align		4
        /*0000*/ 	.byte	0x04, 0x37
        /*0002*/ 	.short	(.L_13 - .L_12)
.L_12:
        /*0004*/ 	.word	0x00000082


	//----- nvinfo : EIATTR_KPARAM_INFO
	.align		4
.L_13:
        /*0008*/ 	.byte	0x04, 0x17
        /*000a*/ 	.short	(.L_15 - .L_14)
.L_14:
        /*000c*/ 	.word	0x00000000
        /*0010*/ 	.short	0x0007
        /*0012*/ 	.short	0x0030
        /*0014*/ 	.byte	0x00, 0xf0, 0x11, 0x00


	//----- nvinfo : EIATTR_KPARAM_INFO
	.align		4
.L_15:
        /*0018*/ 	.byte	0x04, 0x17
        /*001a*/ 	.short	(.L_17 - .L_16)
.L_16:
        /*001c*/ 	.word	0x00000000
        /*0020*/ 	.short	0x0006
        /*0022*/ 	.short	0x002c
        /*0024*/ 	.byte	0x00, 0xf0, 0x11, 0x00


	//----- nvinfo : EIATTR_KPARAM_INFO
	.align		4
.L_17:
        /*0028*/ 	.byte	0x04, 0x17
        /*002a*/ 	.short	(.L_19 - .L_18)
.L_18:
        /*002c*/ 	.word	0x00000000
        /*0030*/ 	.short	0x0005
        /*0032*/ 	.short	0x0028
        /*0034*/ 	.byte	0x00, 0xf0, 0x11, 0x00


	//----- nvinfo : EIATTR_KPARAM_INFO
	.align		4
.L_19:
        /*0038*/ 	.byte	0x04, 0x17
        /*003a*/ 	.short	(.L_21 - .L_20)
.L_20:
        /*003c*/ 	.word	0x00000000
        /*0040*/ 	.short	0x0004
        /*0042*/ 	.short	0x0020
        /*0044*/ 	.byte	0x00, 0xf5, 0x21, 0x00


	//----- nvinfo : EIATTR_KPARAM_INFO
	.align		4
.L_21:
        /*0048*/ 	.byte	0x04, 0x17
        /*004a*/ 	.short	(.L_23 - .L_22)
.L_22:
        /*004c*/ 	.word	0x00000000
        /*0050*/ 	.short	0x0003
        /*0052*/ 	.short	0x0018
        /*0054*/ 	.byte	0x00, 0xf0, 0x11, 0x00


	//----- nvinfo : EIATTR_KPARAM_INFO
	.align		4
.L_23:
        /*0058*/ 	.byte	0x04, 0x17
        /*005a*/ 	.short	(.L_25 - .L_24)
.L_24:
        /*005c*/ 	.word	0x00000000
        /*0060*/ 	.short	0x0002
        /*0062*/ 	.short	0x0010
        /*0064*/ 	.byte	0x00, 0xf5, 0x21, 0x00


	//----- nvinfo : EIATTR_KPARAM_INFO
	.align		4
.L_25:
        /*0068*/ 	.byte	0x04, 0x17
        /*006a*/ 	.short	(.L_27 - .L_26)
.L_26:
        /*006c*/ 	.word	0x00000000
        /*0070*/ 	.short	0x0001
        /*0072*/ 	.short	0x0008
        /*0074*/ 	.byte	0x00, 0xf0, 0x11, 0x00


	//----- nvinfo : EIATTR_KPARAM_INFO
	.align		4
.L_27:
        /*0078*/ 	.byte	0x04, 0x17
        /*007a*/ 	.short	(.L_29 - .L_28)
.L_28:
        /*007c*/ 	.word	0x00000000
        /*0080*/ 	.short	0x0000
        /*0082*/ 	.short	0x0000
        /*0084*/ 	.byte	0x00, 0xf5, 0x21, 0x00


	//----- nvinfo : EIATTR_SPARSE_MMA_MASK
	.align		4
.L_29:
        /*0088*/ 	.byte	0x03, 0x50
        /*008a*/ 	.short	0x0000


	//----- nvinfo : EIATTR_MAXREG_COUNT
	.align		4
        /*008c*/ 	.byte	0x03, 0x1b
        /*008e*/ 	.short	0x00ff


	//----- nvinfo : EIATTR_MERCURY_ISA_VERSION
	.align		4
        /*0090*/ 	.byte	0x03, 0x5f
        /*0092*/ 	.short	0x0101


	//----- nvinfo : EIATTR_VRC_CTA_INIT_COUNT
	.align		4
        /*0094*/ 	.byte	0x02, 0x4a
	.zero		1
	.zero		1


	//----- nvinfo : EIATTR_EXIT_INSTR_OFFSETS
	.align		4
        /*0098*/ 	.byte	0x04, 0x1c
        /*009a*/ 	.short	(.L_31 - .L_30)


	//   ....[0]....
.L_30:
        /*009c*/ 	.word	0x000000d0


	//   ....[1]....
        /*00a0*/ 	.word	0x00000270


	//----- nvinfo : EIATTR_CBANK_PARAM_SIZE
	.align		4
.L_31:
        /*00a4*/ 	.byte	0x03, 0x19
        /*00a6*/ 	.short	0x0034


	//----- nvinfo : EIATTR_PARAM_CBANK
	.align		4
        /*00a8*/ 	.byte	0x04, 0x0a
        /*00aa*/ 	.short	(.L_33 - .L_32)
	.align		4
.L_32:
        /*00ac*/ 	.word	index@(.nv.constant0._Z27nppiMulScale_16u_C1R_kernelPKtiS0_iPtiii)
        /*00b0*/ 	.short	0x0380
        /*00b2*/ 	.short	0x0034


	//----- nvinfo : EIATTR_SW_WAR
	.align		4
.L_33:
        /*00b4*/ 	.byte	0x04, 0x36
        /*00b6*/ 	.short	(.L_35 - .L_34)
.L_34:
        /*00b8*/ 	.word	0x00000008
.L_35:


//--------------------- .nv.info._Z26nppiMulScale_8u_C1R_kernelPKhiS0_iPhiii --------------------------
	.section	.nv.info._Z26nppiMulScale_8u_C1R_kernelPKhiS0_iPhiii,"",@"SHT_CUDA_INFO"
	.sectionflags	@""
	.align	4


	//----- nvinfo : EIATTR_CUDA_API_VERSION
	.align		4
        /*0000*/ 	.byte	0x04, 0x37
        /*0002*/ 	.short	(.L_37 - .L_36)
.L_36:
        /*0004*/ 	.word	0x00000082


	//----- nvinfo : EIATTR_KPARAM_INFO
	.align		4
.L_37:
        /*0008*/ 	.byte	0x04, 0x17
        /*000a*/ 	.short	(.L_39 - .L_38)
.L_38:
        /*000c*/ 	.word	0x00000000
        /*0010*/ 	.short	0x0007
        /*0012*/ 	.short	0x0030
        /*0014*/ 	.byte	0x00, 0xf0, 0x11, 0x00


	//----- nvinfo : EIATTR_KPARAM_INFO
	.align		4
.L_39:
        /*0018*/ 	.byte	0x04, 0x17
        /*001a*/ 	.short	(.L_41 - .L_40)
.L_40:
        /*001c*/ 	.word	0x00000000
        /*0020*/ 	.short	0x0006
        /*0022*/ 	.short	0x002c
        /*0024*/ 	.byte	0x00, 0xf0, 0x11, 0x00


	//----- nvinfo : EIATTR_KPARAM_INFO
	.align		4
.L_41:
        /*0028*/ 	.byte	0x04, 0x17
        /*002a*/ 	.short	(.L_43 - .L_42)
.L_42:
        /*002c*/ 	.word	0x00000000
        /*0030*/ 	.short	0x0005
        /*0032*/ 	.short	0x0028
        /*0034*/ 	.byte	0x00, 0xf0, 0x11, 0x00


	//----- nvinfo : EIATTR_KPARAM_INFO
	.align		4
.L_43:
        /*0038*/ 	.byte	0x04, 0x17
        /*003a*/ 	.short	(.L_45 - .L_44)
.L_44:
        /*003c*/ 	.word	0x00000000
        /*0040*/ 	.short	0x0004
        /*0042*/ 	.short	0x0020
        /*0044*/ 	.byte	0x00, 0xf5, 0x21, 0x00


	//----- nvinfo : EIATTR_KPARAM_INFO
	.align		4
.L_45:
        /*0048*/ 	.byte	0x04, 0x17
        /*004a*/ 	.short	(.L_47 - .L_46)
.L_46:
        /*004c*/ 	.word	0x00000000
        /*0050*/ 	.short	0x0003
        /*0052*/ 	.short	0x0018
        /*0054*/ 	.byte	0x00, 0xf0, 0x11, 0x00


	//----- nvinfo : EIATTR_KPARAM_INFO
	.align		4
.L_47:
        /*0058*/ 	.byte	0x04, 0x17
        /*005a*/ 	.short	(.L_49 - .L_48)
.L_48:
        /*005c*/ 	.word	0x00000000
        /*0060*/ 	.short	0x0002
        /*0062*/ 	.short	0x0010
        /*0064*/ 	.byte	0x00, 0xf5, 0x21, 0x00


	//----- nvinfo : EIATTR_KPARAM_INFO
	.align		4
.L_49:
        /*0068*/ 	.byte	0x04, 0x17
        /*006a*/ 	.short	(.L_51 - .L_50)
.L_50:
        /*006c*/ 	.word	0x00000000
        /*0070*/ 	.short	0x0001
        /*0072*/ 	.short	0x0008
        /*0074*/ 	.byte	0x00, 0xf0, 0x11, 0x00


	//----- nvinfo : EIATTR_KPARAM_INFO
	.align		4
.L_51:
        /*0078*/ 	.byte	0x04, 0x17
        /*007a*/ 	.short	(.L_53 - .L_52)
.L_52:
        /*007c*/ 	.word	0x00000000
        /*0080*/ 	.short	0x0000
        /*0082*/ 	.short	0x0000
        /*0084*/ 	.byte	0x00, 0xf5, 0x21, 0x00


	//----- nvinfo : EIATTR_SPARSE_MMA_MASK
	.align		4
.L_53:
        /*0088*/ 	.byte	0x03, 0x50
        /*008a*/ 	.short	0x0000


	//----- nvinfo : EIATTR_MAXREG_COUNT
	.align		4
        /*008c*/ 	.byte	0x03, 0x1b
        /*008e*/ 	.short	0x00ff


	//----- nvinfo : EIATTR_MERCURY_ISA_VERSION
	.align		4
        /*0090*/ 	.byte	0x03, 0x5f
        /*0092*/ 	.short	0x0101


	//----- nvinfo : EIATTR_VRC_CTA_INIT_COUNT
	.align		4
        /*0094*/ 	.byte	0x02, 0x4a
	.zero		1
	.zero		1


	//----- nvinfo : EIATTR_EXIT_INSTR_OFFSETS
	.align		4
        /*0098*/ 	.byte	0x04, 0x1c
        /*009a*/ 	.short	(.L_55 - .L_54)


	//   ....[0]....
.L_54:
        /*009c*/ 	.word	0x000000d0


	//   ....[1]....
        /*00a0*/ 	.word	0x00000280


	//----- nvinfo : EIATTR_CBANK_PARAM_SIZE
	.align		4
.L_55:
        /*00a4*/ 	.byte	0x03, 0x19
        /*00a6*/ 	.short	0x0034


	//----- nvinfo : EIATTR_PARAM_CBANK
	.align		4
        /*00a8*/ 	.byte	0x04, 0x0a
        /*00aa*/ 	.short	(.L_57 - .L_56)
	.align		4
.L_56:
        /*00ac*/ 	.word	index@(.nv.constant0._Z26nppiMulScale_8u_C1R_kernelPKhiS0_iPhiii)
        /*00b0*/ 	.short	0x0380
        /*00b2*/ 	.short	0x0034


	//----- nvinfo : EIATTR_SW_WAR
	.align		4
.L_57:
        /*00b4*/ 	.byte	0x04, 0x36
        /*00b6*/ 	.short	(.L_59 - .L_58)
.L_58:
        /*00b8*/ 	.word	0x00000008
.L_59:


//--------------------- .nv.callgraph             --------------------------
	.section	.nv.callgraph,"",@"SHT_CUDA_CALLGRAPH"
	.align	4
	.sectionentsize	8
	.align		4
        /*0000*/ 	.word	0x00000000
	.align		4
        /*0004*/ 	.word	0xffffffff
	.align		4
        /*0008*/ 	.word	0x00000000
	.align		4
        /*000c*/ 	.word	0xfffffffe
	.align		4
        /*0010*/ 	.word	0x00000000
	.align		4
        /*0014*/ 	.word	0xfffffffd
	.align		4
        /*0018*/ 	.word	0x00000000
	.align		4
        /*001c*/ 	.word	0xfffffffc


//--------------------- .text._Z27nppiMulScale_16u_C1R_kernelPKtiS0_iPtiii --------------------------
	.section	.text._Z27nppiMulScale_16u_C1R_kernelPKtiS0_iPtiii,"ax",@progbits
	.align	128
        .global         _Z27nppiMulScale_16u_C1R_kernelPKtiS0_iPtiii
        .type           _Z27nppiMulScale_16u_C1R_kernelPKtiS0_iPtiii,@function
        .size           _Z27nppiMulScale_16u_C1R_kernelPKtiS0_iPtiii,(.L_x_2 - _Z27nppiMulScale_16u_C1R_kernelPKtiS0_iPtiii)
        .other          _Z27nppiMulScale_16u_C1R_kernelPKtiS0_iPtiii,@"STO_CUDA_ENTRY STV_DEFAULT"
_Z27nppiMulScale_16u_C1R_kernelPKtiS0_iPtiii:
.text._Z27nppiMulScale_16u_C1R_kernelPKtiS0_iPtiii:
[----:B------:R-:W-:Y:S01]  /*0000*/  LDC R1, c[0x0][0x37c] ;  /* 0x0000df00ff017b82 */ /* 0x000fe20000000800 */
[----:B------:R-:W0:Y:S07]  /*0010*/  S2R R3, SR_TID.Y ;  /* 0x0000000000037919 */ /* 0x000e2e0000002200 */
[----:B------:R-:W1:Y:S01]  /*0020*/  LDC R9, c[0x0][0x360] ;  /* 0x0000d800ff097b82 */ /* 0x000e620000000800 */
[----:B------:R-:W2:Y:S01]  /*0030*/  LDCU UR6, c[0x0][0x3b0] ;  /* 0x00007600ff0677ac */ /* 0x000ea20008000800 */
[----:B------:R-:W1:Y:S01]  /*0040*/  S2R R2, SR_TID.X ;  /* 0x0000000000027919 */ /* 0x000e620000002100 */
[----:B------:R-:W3:Y:S05]  /*0050*/  LDCU UR7, c[0x0][0x3ac] ;  /* 0x00007580ff0777ac */ /* 0x000eea0008000800 */
[----:B------:R-:W0:Y:S08]  /*0060*/  S2UR UR5, SR_CTAID.Y ;  /* 0x00000000000579c3 */ /* 0x000e300000002600 */
[----:B------:R-:W0:Y:S08]  /*0070*/  LDC R0, c[0x0][0x364] ;  /* 0x0000d900ff007b82 */ /* 0x000e300000000800 */
[----:B------:R-:W1:Y:S01]  /*0080*/  S2UR UR4, SR_CTAID.X ;  /* 0x00000000000479c3 */ /* 0x000e620000002500 */
[----:B0-----:R-:W-:-:S05]  /*0090*/  IMAD R0, R0, UR5, R3 ;  /* 0x0000000500007c24 */ /* 0x001fca000f8e0203 */
[----:B--2---:R-:W-:Y:S01]  /*00a0*/  ISETP.GE.AND P0, PT, R0, UR6, PT ;  /* 0x0000000600007c0c */ /* 0x004fe2000bf06270 */
[----:B-1----:R-:W-:-:S05]  /*00b0*/  IMAD R9, R9, UR4, R2 ;  /* 0x0000000409097c24 */ /* 0x002fca000f8e0202 */
[----:B---3--:R-:W-:-:S13]  /*00c0*/  ISETP.GE.OR P0, PT, R9, UR7, P0 ;  /* 0x0000000709007c0c */ /* 0x008fda0008706670 */
[----:B------:R-:W-:Y:S05]  /*00d0*/  @P0 EXIT ;  /* 0x000000000000094d */ /* 0x000fea0003800000 */
[----:B------:R-:W0:Y:S01]  /*00e0*/  LDCU UR4, c[0x0][0x388] ;  /* 0x00007100ff0477ac */ /* 0x000e220008000800 */
[----:B------:R-:W1:Y:S01]  /*00f0*/  LDCU UR5, c[0x0][0x398] ;  /* 0x00007300ff0577ac */ /* 0x000e620008000800 */
[----:B------:R-:W2:Y:S01]  /*0100*/  LDCU.64 UR6, c[0x0][0x380] ;  /* 0x00007000ff0677ac */ /* 0x000ea20008000a00 */
[----:B------:R-:W3:Y:S01]  /*0110*/  LDCU.64 UR8, c[0x0][0x390] ;  /* 0x00007200ff0877ac */ /* 0x000ee20008000a00 */
[C---:B0-----:R-:W-:Y:S02]  /*0120*/  IMAD R3, R0.reuse, UR4, RZ ;  /* 0x0000000400037c24 */ /* 0x041fe4000f8e02ff */
[----:B-1----:R-:W-:Y:S01]  /*0130*/  IMAD R5, R0, UR5, RZ ;  /* 0x0000000500057c24 */ /* 0x002fe2000f8e02ff */
[----:B------:R-:W0:Y:S02]  /*0140*/  LDCU.64 UR4, c[0x0][0x358] ;  /* 0x00006b00ff0477ac */ /* 0x000e240008000a00 */
[----:B--2---:R-:W-:Y:S01]  /*0150*/  IADD3 R2, P0, PT, R3, UR6, RZ ;  /* 0x0000000603027c10 */ /* 0x004fe2000ff1e0ff */
[----:B------:R-:W1:Y:S01]  /*0160*/  LDCU UR6, c[0x0][0x3a8] ;  /* 0x00007500ff0677ac */ /* 0x000e620008000800 */
[----:B---3--:R-:W-:-:S02]  /*0170*/  IADD3 R4, P1, PT, R5, UR8, RZ ;  /* 0x0000000805047c10 */ /* 0x008fc4000ff3e0ff */
[----:B------:R-:W-:Y:S02]  /*0180*/  LEA.HI.X.SX32 R3, R3, UR7, 0x1, P0 ;  /* 0x0000000703037c11 */ /* 0x000fe400080f0eff */
[----:B------:R-:W-:Y:S01]  /*0190*/  LEA.HI.X.SX32 R5, R5, UR9, 0x1, P1 ;  /* 0x0000000905057c11 */ /* 0x000fe200088f0eff */
[----:B------:R-:W2:Y:S01]  /*01a0*/  LDCU.64 UR8, c[0x0][0x3a0] ;  /* 0x00007400ff0877ac */ /* 0x000ea20008000a00 */
[----:B------:R-:W-:-:S04]  /*01b0*/  IMAD.WIDE R2, R9, 0x2, R2 ;  /* 0x0000000209027825 */ /* 0x000fc800078e0202 */
[----:B------:R-:W-:Y:S02]  /*01c0*/  IMAD.WIDE R4, R9, 0x2, R4 ;  /* 0x0000000209047825 */ /* 0x000fe400078e0204 */
[----:B0-----:R-:W3:Y:S04]  /*01d0*/  LDG.E.U16 R2, desc[UR4][R2.64] ;  /* 0x0000000402027981 */ /* 0x001ee8000c1e1500 */
[----:B------:R-:W3:Y:S01]  /*01e0*/  LDG.E.U16 R5, desc[UR4][R4.64] ;  /* 0x0000000404057981 */ /* 0x000ee2000c1e1500 */
[----:B-1----:R-:W-:-:S05]  /*01f0*/  IMAD R0, R0, UR6, RZ ;  /* 0x0000000600007c24 */ /* 0x002fca000f8e02ff */
[----:B--2---:R-:W-:-:S04]  /*0200*/  IADD3 R6, P0, PT, R0, UR8, RZ ;  /* 0x0000000800067c10 */ /* 0x004fc8000ff1e0ff */
[----:B------:R-:W-:-:S03]  /*0210*/  LEA.HI.X.SX32 R7, R0, UR9, 0x1, P0 ;  /* 0x0000000900077c11 */ /* 0x000fc600080f0eff */
[----:B------:R-:W-:-:S04]  /*0220*/  IMAD.WIDE R6, R9, 0x2, R6 ;  /* 0x0000000209067825 */ /* 0x000fc800078e0206 */
[----:B---3--:R-:W-:-:S04]  /*0230*/  IMAD R8, R2, R5, RZ ;  /* 0x0000000502087224 */ /* 0x008fc800078e02ff */
[----:B------:R-:W-:-:S05]  /*0240*/  IMAD.HI.U32 R8, R8, -0x7fff7fff, RZ ;  /* 0x8000800108087827 */ /* 0x000fca00078e00ff */
[----:B------:R-:W-:-:S05]  /*0250*/  SHF.R.U32.HI R9, RZ, 0xf, R8 ;  /* 0x0000000fff097819 */ /* 0x000fca0000011608 */
[----:B------:R-:W-:Y:S01]  /*0260*/  STG.E.U16 desc[UR4][R6.64], R9 ;  /* 0x0000000906007986 */ /* 0x000fe2000c101504 */
[----:B------:R-:W-:Y:S05]  /*0270*/  EXIT ;  /* 0x000000000000794d */ /* 0x000fea0003800000 */
.L_x_0:
[----:B------:R-:W-:-:S00]  /*0280*/  BRA `(.L_x_0) ;  /* 0xfffffffc00fc7947 */ /* 0x000fc0000383ffff */
[----:B------:R-:W-:-:S00]  /*0290*/  NOP ;  /* 0x0000000000007918 */ /* 0x000fc00000000000 */
        /* <DEDUP_REMOVED lines=14> */
.L_x_2:


//--------------------- .text._Z26nppiMulScale_8u_C1R_kernelPKhiS0_iPhiii --------------------------
	.section	.text._Z26nppiMulScale_8u_C1R_kernelPKhiS0_iPhiii,"ax",@progbits
	.align	128
        .global         _Z26nppiMulScale_8u_C1R_kernelPKhiS0_iPhiii
        .type           _Z26nppiMulScale_8u_C1R_kernelPKhiS0_iPhiii,@function
        .size           _Z26nppiMulScale_8u_C1R_kernelPKhiS0_iPhiii,(.L_x_3 - _Z26nppiMulScale_8u_C1R_kernelPKhiS0_iPhiii)
        .other          _Z26nppiMulScale_8u_C1R_kernelPKhiS0_iPhiii,@"STO_CUDA_ENTRY STV_DEFAULT"
_Z26nppiMulScale_8u_C1R_kernelPKhiS0_iPhiii:
.text._Z26nppiMulScale_8u_C1R_kernelPKhiS0_iPhiii:
        /* <DEDUP_REMOVED lines=15> */
[----:B------:R-:W-:Y:S01]  /*00f0*/  SHF.R.S32.HI R8, RZ, 0x1f, R6 ;  /* 0x0000001fff087819 */ /* 0x000fe20000011406 */
[----:B------:R-:W1:Y:S01]  /*0100*/  LDCU UR6, c[0x0][0x388] ;  /* 0x00007100ff0677ac */ /* 0x000e620008000800 */
[----:B------:R-:W2:Y:S01]  /*0110*/  LDCU.64 UR10, c[0x0][0x390] ;  /* 0x00007200ff0a77ac */ /* 0x000ea20008000a00 */
[----:B------:R-:W3:Y:S01]  /*0120*/  LDCU.64 UR8, c[0x0][0x380] ;  /* 0x00007000ff0877ac */ /* 0x000ee20008000a00 */
[----:B------:R-:W4:Y:S01]  /*0130*/  LDCU.64 UR4, c[0x0][0x358] ;  /* 0x00006b00ff0477ac */ /* 0x000f220008000a00 */
[C---:B0-----:R-:W-:Y:S02]  /*0140*/  IMAD R5, R0.reuse, UR7, RZ ;  /* 0x0000000700057c24 */ /* 0x041fe4000f8e02ff */
[----:B-1----:R-:W-:-:S03]  /*0150*/  IMAD R3, R0, UR6, RZ ;  /* 0x0000000600037c24 */ /* 0x002fc6000f8e02ff */
[----:B------:R-:W-:Y:S01]  /*0160*/  SHF.R.S32.HI R9, RZ, 0x1f, R5 ;  /* 0x0000001fff097819 */ /* 0x000fe20000011405 */
[----:B------:R-:W0:Y:S01]  /*0170*/  LDCU UR6, c[0x0][0x3a8] ;  /* 0x00007500ff0677ac */ /* 0x000e220008000800 */
[--C-:B--2---:R-:W-:Y:S02]  /*0180*/  IADD3 R4, P2, P3, R5, UR10, R6.reuse ;  /* 0x0000000a05047c10 */ /* 0x104fe4000fb5e006 */
[----:B------:R-:W-:Y:S02]  /*0190*/  SHF.R.S32.HI R7, RZ, 0x1f, R3 ;  /* 0x0000001fff077819 */ /* 0x000fe40000011403 */
[----:B---3--:R-:W-:Y:S02]  /*01a0*/  IADD3 R2, P0, P1, R3, UR8, R6 ;  /* 0x0000000803027c10 */ /* 0x008fe4000f91e006 */
[--C-:B------:R-:W-:Y:S02]  /*01b0*/  IADD3.X R5, PT, PT, R9, UR11, R8.reuse, P2, P3 ;  /* 0x0000000b09057c10 */ /* 0x100fe400097e6408 */
[----:B------:R-:W-:Y:S01]  /*01c0*/  IADD3.X R3, PT, PT, R7, UR9, R8, P0, P1 ;  /* 0x0000000907037c10 */ /* 0x000fe200087e2408 */
[----:B------:R-:W1:Y:S03]  /*01d0*/  LDCU.64 UR8, c[0x0][0x3a0] ;  /* 0x00007400ff0877ac */ /* 0x000e660008000a00 */
[----:B----4-:R-:W2:Y:S04]  /*01e0*/  LDG.E.U8 R5, desc[UR4][R4.64] ;  /* 0x0000000404057981 */ /* 0x010ea8000c1e1100 */
[----:B------:R-:W2:Y:S01]  /*01f0*/  LDG.E.U8 R2, desc[UR4][R2.64] ;  /* 0x0000000402027981 */ /* 0x000ea2000c1e1100 */
[----:B0-----:R-:W-:-:S05]  /*0200*/  IMAD R7, R0, UR6, RZ ;  /* 0x0000000600077c24 */ /* 0x001fca000f8e02ff */
[----:B-1----:R-:W-:Y:S02]  /*0210*/  IADD3 R6, P0, P1, R7, UR8, R6 ;  /* 0x0000000807067c10 */ /* 0x002fe4000f91e006 */
[----:B------:R-:W-:-:S04]  /*0220*/  SHF.R.S32.HI R7, RZ, 0x1f, R7 ;  /* 0x0000001fff077819 */ /* 0x000fc80000011407 */
[----:B------:R-:W-:Y:S01]  /*0230*/  IADD3.X R7, PT, PT, R7, UR9, R8, P0, P1 ;  /* 0x0000000907077c10 */ /* 0x000fe200087e2408 */
[----:B--2---:R-:W-:-:S04]  /*0240*/  IMAD R0, R2, R5, RZ ;  /* 0x0000000502007224 */ /* 0x004fc800078e02ff */
[----:B------:R-:W-:-:S05]  /*0250*/  IMAD R0, R0, 0x8081, RZ ;  /* 0x0000808100007824 */ /* 0x000fca00078e02ff */
[----:B------:R-:W-:-:S05]  /*0260*/  SHF.R.U32.HI R9, RZ, 0x17, R0 ;  /* 0x00000017ff097819 */ /* 0x000fca0000011600 */
[----:B------:R-:W-:Y:S01]  /*0270*/  STG.E.U8 desc[UR4][R6.64], R9 ;  /* 0x0000000906007986 */ /* 0x000fe2000c101104 */
[----:B------:R-:W-:Y:S05]  /*0280*/  EXIT ;  /* 0x000000000000794d */ /* 0x000fea0003800000 */
.L_x_1:
        /* <DEDUP_REMOVED lines=15> */
.L_x_3:


//--------------------- .nv.shared.reserved.0     --------------------------
	.section	.nv.shared.reserved.0,"aw",@nobits
	.weak		__nv_reservedSMEM_offset_0_alias
	.size		__nv_reservedSMEM_offset_0_alias, 0, 64
	.other		__nv_reservedSMEM_offset_0_alias,@"STO_CUDA_RESERVED_SHARED STV_DEFAULT"
__nv_reservedSMEM_offset_0_alias:
	.zero		0
	.zero		64


//--------------------- .nv.constant0._Z27nppiMulScale_16u_C1R_kernelPKtiS0_iPtiii --------------------------
	.section	.nv.constant0._Z27nppiMulScale_16u_C1R_kernelPKtiS0_iPtiii,"a",@progbits
	.sectionflags	@""
	.align	4
.nv.constant0._Z27nppiMulScale_16u_C1R_kernelPKtiS0_iPtiii:
	.zero		948


//--------------------- .nv.constant0._Z26nppiMulScale_8u_C1R_kernelPKhiS0_iPhiii --------------------------
	.section	.nv.constant0._Z26nppiMulScale_8u_C1R_kernelPKhiS0_iPhiii,"a",@progbits
	.sectionflags	@""
	.align	4
.nv.constant0._Z26nppiMulScale_8u_C1R_kernelPKhiS0_iPhiii:
	.zero		948


//--------------------- SYMBOLS --------------------------

	.type		.nv.reservedSmem.offset0,@object
	.size		.nv.reservedSmem.offset0,0x4
